	.headerflags	@"EF_CUDA_TEXMODE_UNIFIED EF_CUDA_64BIT_ADDRESS EF_CUDA_ACCELERATORS EF_CUDA_SM90 EF_CUDA_VIRTUAL_SM(EF_CUDA_SM90)"
	.elftype	@"ET_EXEC"


//--------------------- .nv.info                  --------------------------
	.section	.nv.info,"",@"SHT_CUDA_INFO"
	.align	4


	//----- nvinfo : EIATTR_REGCOUNT
	.align		4
        /*0000*/ 	.byte	0x04, 0x2f
        /*0002*/ 	.short	(.L_3 - .L_2)
	.align		4
.L_2:
        /*0004*/ 	.word	index@(triton_poi_fused__native_batch_norm_legit_no_training_add_relu_34)
        /*0008*/ 	.word	0x0000001e


	//----- nvinfo : EIATTR_MIN_STACK_SIZE
	.align		4
.L_3:
        /*000c*/ 	.byte	0x04, 0x12
        /*000e*/ 	.short	(.L_5 - .L_4)
	.align		4
.L_4:
        /*0010*/ 	.word	index@(triton_poi_fused__native_batch_norm_legit_no_training_add_relu_34)
        /*0014*/ 	.word	0x00000000


	//----- nvinfo : EIATTR_FRAME_SIZE
	.align		4
.L_5:
        /*0018*/ 	.byte	0x04, 0x11
        /*001a*/ 	.short	(.L_7 - .L_6)
	.align		4
.L_6:
        /*001c*/ 	.word	index@(triton_poi_fused__native_batch_norm_legit_no_training_add_relu_34)
        /*0020*/ 	.word	0x00000000


	//----- nvinfo : EIATTR_MIN_STACK_SIZE
	.align		4
.L_7:
        /*0024*/ 	.byte	0x04, 0x12
        /*0026*/ 	.short	(.L_9 - .L_8)
	.align		4
.L_8:
        /*0028*/ 	.word	index@(triton_poi_fused__native_batch_norm_legit_no_training_add_relu_34)
        /*002c*/ 	.word	0x00000000
.L_9:


//--------------------- .nv.info.triton_poi_fused__native_batch_norm_legit_no_training_add_relu_34 --------------------------
	.section	.nv.info.triton_poi_fused__native_batch_norm_legit_no_training_add_relu_34,"",@"SHT_CUDA_INFO"
	.sectionflags	@""
	.align	4


	//----- nvinfo : EIATTR_CUDA_API_VERSION
	.align		4
        /*0000*/ 	.byte	0x04, 0x37
        /*0002*/ 	.short	(.L_11 - .L_10)
.L_10:
        /*0004*/ 	.word	0x0000007c


	//----- nvinfo : EIATTR_KPARAM_INFO
	.align		4
.L_11:
        /*0008*/ 	.byte	0x04, 0x17
        /*000a*/ 	.short	(.L_13 - .L_12)
.L_12:
        /*000c*/ 	.word	0x00000000
        /*0010*/ 	.short	0x0007
        /*0012*/ 	.short	0x0038
        /*0014*/ 	.byte	0x00, 0xf0, 0x11, 0x00


	//----- nvinfo : EIATTR_KPARAM_INFO
	.align		4
.L_13:
        /*0018*/ 	.byte	0x04, 0x17
        /*001a*/ 	.short	(.L_15 - .L_14)
.L_14:
        /*001c*/ 	.word	0x00000000
        /*0020*/ 	.short	0x0006
        /*0022*/ 	.short	0x0030
        /*0024*/ 	.byte	0x00, 0xf4, 0x21, 0x00


	//----- nvinfo : EIATTR_KPARAM_INFO
	.align		4
.L_15:
        /*0028*/ 	.byte	0x04, 0x17
        /*002a*/ 	.short	(.L_17 - .L_16)
.L_16:
        /*002c*/ 	.word	0x00000000
        /*0030*/ 	.short	0x0005
        /*0032*/ 	.short	0x0028
        /*0034*/ 	.byte	0x00, 0xf4, 0x21, 0x00


	//----- nvinfo : EIATTR_KPARAM_INFO
	.align		4
.L_17:
        /*0038*/ 	.byte	0x04, 0x17
        /*003a*/ 	.short	(.L_19 - .L_18)
.L_18:
        /*003c*/ 	.word	0x00000000
        /*0040*/ 	.short	0x0004
        /*0042*/ 	.short	0x0020
        /*0044*/ 	.byte	0x00, 0xf4, 0x21, 0x00


	//----- nvinfo : EIATTR_KPARAM_INFO
	.align		4
.L_19:
        /*0048*/ 	.byte	0x04, 0x17
        /*004a*/ 	.short	(.L_21 - .L_20)
.L_20:
        /*004c*/ 	.word	0x00000000
        /*0050*/ 	.short	0x0003
        /*0052*/ 	.short	0x0018
        /*0054*/ 	.byte	0x00, 0xf4, 0x21, 0x00


	//----- nvinfo : EIATTR_KPARAM_INFO
	.align		4
.L_21:
        /*0058*/ 	.byte	0x04, 0x17
        /*005a*/ 	.short	(.L_23 - .L_22)
.L_22:
        /*005c*/ 	.word	0x00000000
        /*0060*/ 	.short	0x0002
        /*0062*/ 	.short	0x0010
        /*0064*/ 	.byte	0x00, 0xf4, 0x21, 0x00


	//----- nvinfo : EIATTR_KPARAM_INFO
	.align		4
.L_23:
        /*0068*/ 	.byte	0x04, 0x17
        /*006a*/ 	.short	(.L_25 - .L_24)
.L_24:
        /*006c*/ 	.word	0x00000000
        /*0070*/ 	.short	0x0001
        /*0072*/ 	.short	0x0008
        /*0074*/ 	.byte	0x00, 0xf4, 0x21, 0x00


	//----- nvinfo : EIATTR_KPARAM_INFO
	.align		4
.L_25:
        /*0078*/ 	.byte	0x04, 0x17
        /*007a*/ 	.short	(.L_27 - .L_26)
.L_26:
        /*007c*/ 	.word	0x00000000
        /*0080*/ 	.short	0x0000
        /*0082*/ 	.short	0x0000
        /*0084*/ 	.byte	0x00, 0xf4, 0x21, 0x00


	//----- nvinfo : EIATTR_SPARSE_MMA_MASK
	.align		4
.L_27:
        /*0088*/ 	.byte	0x03, 0x50
        /*008a*/ 	.short	0x0000


	//----- nvinfo : EIATTR_MAXREG_COUNT
	.align		4
        /*008c*/ 	.byte	0x03, 0x1b
        /*008e*/ 	.short	0x00ff


	//----- nvinfo : EIATTR_EXIT_INSTR_OFFSETS
	.align		4
        /*0090*/ 	.byte	0x04, 0x1c
        /*0092*/ 	.short	(.L_29 - .L_28)


	//   ....[0]....
.L_28:
        /*0094*/ 	.word	0x00000620


	//----- nvinfo : EIATTR_REQNTID
	.align		4
.L_29:
        /*0098*/ 	.byte	0x04, 0x10
        /*009a*/ 	.short	(.L_31 - .L_30)
.L_30:
        /*009c*/ 	.word	0x00000080
        /*00a0*/ 	.word	0x00000001
        /*00a4*/ 	.word	0x00000001


	//----- nvinfo : EIATTR_CBANK_PARAM_SIZE
	.align		4
.L_31:
        /*00a8*/ 	.byte	0x03, 0x19
        /*00aa*/ 	.short	0x003c


	//----- nvinfo : EIATTR_PARAM_CBANK
	.align		4
        /*00ac*/ 	.byte	0x04, 0x0a
        /*00ae*/ 	.short	(.L_33 - .L_32)
	.align		4
.L_32:
        /*00b0*/ 	.word	index@(.nv.constant0.triton_poi_fused__native_batch_norm_legit_no_training_add_relu_34)
        /*00b4*/ 	.short	0x0210
        /*00b6*/ 	.short	0x003c


	//----- nvinfo : EIATTR_SW_WAR
	.align		4
.L_33:
        /*00b8*/ 	.byte	0x04, 0x36
        /*00ba*/ 	.short	(.L_35 - .L_34)
.L_34:
        /*00bc*/ 	.word	0x00000008
.L_35:


//--------------------- .nv.callgraph             --------------------------
	.section	.nv.callgraph,"",@"SHT_CUDA_CALLGRAPH"
	.align	4
	.sectionentsize	8
	.align		4
        /*0000*/ 	.word	0x00000000
	.align		4
        /*0004*/ 	.word	0xffffffff
	.align		4
        /*0008*/ 	.word	0x00000000
	.align		4
        /*000c*/ 	.word	0xfffffffe
	.align		4
        /*0010*/ 	.word	0x00000000
	.align		4
        /*0014*/ 	.word	0xfffffffd
	.align		4
        /*0018*/ 	.word	0x00000000
	.align		4
        /*001c*/ 	.word	0xfffffffc


//--------------------- .nv.constant4             --------------------------
	.section	.nv.constant4,"a",@progbits
	.align	8
	.align		8
.nv.constant4:
        /*0000*/ 	.dword	_$_str
	.align		8
        /*0008*/ 	.dword	_$_str_$_2


//--------------------- .text.triton_poi_fused__native_batch_norm_legit_no_training_add_relu_34 --------------------------
	.section	.text.triton_poi_fused__native_batch_norm_legit_no_training_add_relu_34,"ax",@progbits
	.align	128
        .global         triton_poi_fused__native_batch_norm_legit_no_training_add_relu_34
        .type           triton_poi_fused__native_batch_norm_legit_no_training_add_relu_34,@function
        .size           triton_poi_fused__native_batch_norm_legit_no_training_add_relu_34,(.L_x_1 - triton_poi_fused__native_batch_norm_legit_no_training_add_relu_34)
        .other          triton_poi_fused__native_batch_norm_legit_no_training_add_relu_34,@"STO_CUDA_ENTRY STV_DEFAULT"
triton_poi_fused__native_batch_norm_legit_no_training_add_relu_34:
.text.triton_poi_fused__native_batch_norm_legit_no_training_add_relu_34:
[----:B------:R-:W-:Y:S01]  /*0000*/  LDC R1, c[0x0][0x28] ;  /* 0x00000a00ff017b82 */ /* 0x000fe20000000800 */
[----:B------:R-:W1:Y:S07]  /*0010*/  S2R R0, SR_TID.X ;  /* 0x0000000000007919 */ /* 0x000e6e0000002100 */
[----:B------:R-:W2:Y:S01]  /*0020*/  LDC.64 R4, c[0x0][0x228] ;  /* 0x00008a00ff047b82 */ /* 0x000ea20000000a00 */
[----:B------:R-:W-:Y:S01]  /*0030*/  ULDC.64 UR4, c[0x0][0x208] ;  /* 0x0000820000047ab9 */ /* 0x000fe20000000a00 */
[----:B------:R-:W3:Y:S06]  /*0040*/  S2R R7, SR_CTAID.X ;  /* 0x0000000000077919 */ /* 0x000eec0000002500 */
[----:B------:R-:W4:Y:S08]  /*0050*/  LDC.64 R8, c[0x0][0x218] ;  /* 0x00008600ff087b82 */ /* 0x000f300000000a00 */
[----:B------:R-:W5:Y:S08]  /*0060*/  LDC.64 R12, c[0x0][0x220] ;  /* 0x00008800ff0c7b82 */ /* 0x000f700000000a00 */
[----:B------:R-:W5:Y:S01]  /*0070*/  LDC.64 R18, c[0x0][0x230] ;  /* 0x00008c00ff127b82 */ /* 0x000f620000000a00 */
[----:B-1----:R-:W-:-:S07]  /*0080*/  SHF.L.U32 R0, R0, 0x2, RZ ;  /* 0x0000000200007819 */ /* 0x002fce00000006ff */
[----:B------:R-:W1:Y:S01]  /*0090*/  LDC.64 R20, c[0x0][0x238] ;  /* 0x00008e00ff147b82 */ /* 0x000e620000000a00 */
[----:B---3--:R-:W-:Y:S02]  /*00a0*/  SHF.R.S32.HI R3, RZ, 0x16, R7 ;  /* 0x00000016ff037819 */ /* 0x008fe40000011407 */
[----:B------:R-:W-:Y:S02]  /*00b0*/  LOP3.LUT R0, R0, 0x1fc, RZ, 0xc0, !PT ;  /* 0x000001fc00007812 */ /* 0x000fe400078ec0ff */
[----:B------:R-:W-:Y:S02]  /*00c0*/  SGXT R3, R3, 0x1 ;  /* 0x000000010303781a */ /* 0x000fe40000000200 */
[----:B------:R-:W-:-:S04]  /*00d0*/  LEA R0, R7, R0, 0x9 ;  /* 0x0000000007007211 */ /* 0x000fc800078e48ff */
[----:B------:R-:W-:-:S04]  /*00e0*/  LEA.HI R3, R3, R0, RZ, 0x6 ;  /* 0x0000000003037211 */ /* 0x000fc800078f30ff */
[----:B------:R-:W-:-:S04]  /*00f0*/  LOP3.LUT R3, R3, 0xffffffc0, RZ, 0xc0, !PT ;  /* 0xffffffc003037812 */ /* 0x000fc800078ec0ff */
[----:B------:R-:W-:Y:S01]  /*0100*/  IADD3 R16, R0, -R3, RZ ;  /* 0x8000000300107210 */ /* 0x000fe20007ffe0ff */
[----:B----4-:R-:W-:Y:S01]  /*0110*/  IMAD.WIDE R8, R0, 0x4, R8 ;  /* 0x0000000400087825 */ /* 0x010fe200078e0208 */
[----:B------:R-:W3:Y:S03]  /*0120*/  LDC.64 R2, c[0x0][0x210] ;  /* 0x00008400ff027b82 */ /* 0x000ee60000000a00 */
[C---:B--2---:R-:W-:Y:S02]  /*0130*/  IMAD.WIDE R4, R16.reuse, 0x4, R4 ;  /* 0x0000000410047825 */ /* 0x044fe400078e0204 */
[----:B------:R-:W2:Y:S04]  /*0140*/  LDG.E.128 R8, desc[UR4][R8.64] ;  /* 0x0000000408087981 */ /* 0x000ea8000c1e1d00 */
[----:B------:R-:W4:Y:S01]  /*0150*/  LDG.E.EL.128 R4, desc[UR4][R4.64] ;  /* 0x0000000404047981 */ /* 0x000f22000c2e1d00 */
[----:B-----5:R-:W-:-:S06]  /*0160*/  IMAD.WIDE R12, R16, 0x4, R12 ;  /* 0x00000004100c7825 */ /* 0x020fcc00078e020c */
[----:B------:R-:W2:Y:S01]  /*0170*/  LDG.E.EL.128 R12, desc[UR4][R12.64] ;  /* 0x000000040c0c7981 */ /* 0x000ea2000c2e1d00 */
[----:B0-----:R-:W-:-:S04]  /*0180*/  IMAD.WIDE R18, R16, 0x4, R18 ;  /* 0x0000000410127825 */ /* 0x001fc800078e0212 */
[----:B-1----:R-:W-:Y:S02]  /*0190*/  IMAD.WIDE R20, R16, 0x4, R20 ;  /* 0x0000000410147825 */ /* 0x002fe400078e0214 */
[----:B------:R-:W5:Y:S04]  /*01a0*/  LDG.E.EL.128 R16, desc[UR4][R18.64] ;  /* 0x0000000412107981 */ /* 0x000f68000c2e1d00 */
[----:B------:R-:W5:Y:S01]  /*01b0*/  LDG.E.EL.128 R20, desc[UR4][R20.64] ;  /* 0x0000000414147981 */ /* 0x000f62000c2e1d00 */
[----:B---3--:R-:W-:-:S06]  /*01c0*/  IMAD.WIDE R24, R0, 0x4, R2 ;  /* 0x0000000400187825 */ /* 0x008fcc00078e0202 */
[----:B------:R-:W3:Y:S01]  /*01d0*/  LDG.E.128 R24, desc[UR4][R24.64] ;  /* 0x0000000418187981 */ /* 0x000ee2000c1e1d00 */
[----:B----4-:R-:W-:-:S06]  /*01e0*/  FADD R2, R5, 9.9999997473787516356e-06 ;  /* 0x3727c5ac05027421 */ /* 0x010fcc0000000000 */
[----:B------:R-:W0:Y:S01]  /*01f0*/  MUFU.SQRT R2, R2 ;  /* 0x0000000200027308 */ /* 0x000e220000002000 */
[----:B------:R-:W-:Y:S01]  /*0200*/  FADD R6, R6, 9.9999997473787516356e-06 ;  /* 0x3727c5ac06067421 */ /* 0x000fe20000000000 */
[----:B------:R-:W-:Y:S01]  /*0210*/  FADD R4, R4, 9.9999997473787516356e-06 ;  /* 0x3727c5ac04047421 */ /* 0x000fe20000000000 */
[----:B------:R-:W-:-:S05]  /*0220*/  FADD R7, R7, 9.9999997473787516356e-06 ;  /* 0x3727c5ac07077421 */ /* 0x000fca0000000000 */
[----:B------:R1:W4:Y:S01]  /*0230*/  MUFU.SQRT R3, R6 ;  /* 0x0000000600037308 */ /* 0x0003220000002000 */
[----:B0-----:R-:W-:-:S07]  /*0240*/  FSETP.GT.AND P6, PT, R2, 8.50705917302346158658e+37, PT ;  /* 0x7e8000000200780b */ /* 0x001fce0003fc4000 */
[----:B------:R-:W0:Y:S01]  /*0250*/  MUFU.SQRT R4, R4 ;  /* 0x0000000400047308 */ /* 0x000e220000002000 */
[----:B------:R-:W-:-:S07]  /*0260*/  FSETP.GEU.AND P5, PT, R2, 1.175494350822287508e-38, PT ;  /* 0x008000000200780b */ /* 0x000fce0003fae000 */
[----:B------:R2:W3:Y:S01]  /*0270*/  MUFU.SQRT R5, R7 ;  /* 0x0000000700057308 */ /* 0x0004e20000002000 */
[----:B-1----:R-:W-:Y:S01]  /*0280*/  HFMA2.MMA R6, -RZ, RZ, 1.625, 0 ;  /* 0x3e800000ff067435 */ /* 0x002fe200000001ff */
[C---:B----4-:R-:W-:Y:S01]  /*0290*/  FSETP.GT.AND P3, PT, R3.reuse, 8.50705917302346158658e+37, PT ;  /* 0x7e8000000300780b */ /* 0x050fe20003f64000 */
[----:B------:R-:W-:Y:S01]  /*02a0*/  @P6 FMUL R2, R2, 0.25 ;  /* 0x3e80000002026820 */ /* 0x000fe20000400000 */
[----:B------:R-:W-:Y:S02]  /*02b0*/  FSETP.GEU.AND P0, PT, R3, 1.175494350822287508e-38, PT ;  /* 0x008000000300780b */ /* 0x000fe40003f0e000 */
[----:B0-----:R-:W-:Y:S01]  /*02c0*/  FSETP.GT.AND P4, PT, R4, 8.50705917302346158658e+37, PT ;  /* 0x7e8000000400780b */ /* 0x001fe20003f84000 */
[----:B------:R-:W-:Y:S01]  /*02d0*/  @!P5 FMUL R2, R2, 16777216 ;  /* 0x4b8000000202d820 */ /* 0x000fe20000400000 */
[----:B------:R-:W-:-:S03]  /*02e0*/  FSETP.GEU.AND P1, PT, R4, 1.175494350822287508e-38, PT ;  /* 0x008000000400780b */ /* 0x000fc60003f2e000 */
[----:B--2---:R-:W-:Y:S02]  /*02f0*/  FSEL R7, R6, 1, P6 ;  /* 0x3f80000006077808 */ /* 0x004fe40003000000 */
[C---:B---3--:R-:W-:Y:S02]  /*0300*/  FSETP.GT.AND P2, PT, R5.reuse, 8.50705917302346158658e+37, PT ;  /* 0x7e8000000500780b */ /* 0x048fe40003f44000 */
[----:B------:R-:W-:Y:S01]  /*0310*/  FSETP.GEU.AND P6, PT, R5, 1.175494350822287508e-38, PT ;  /* 0x008000000500780b */ /* 0x000fe20003fce000 */
[----:B------:R-:W0:Y:S01]  /*0320*/  MUFU.RCP R2, R2 ;  /* 0x0000000200027308 */ /* 0x000e220000001000 */
[----:B------:R-:W-:Y:S02]  /*0330*/  @P3 FMUL R3, R3, 0.25 ;  /* 0x3e80000003033820 */ /* 0x000fe40000400000 */
[----:B------:R-:W-:Y:S02]  /*0340*/  @P4 FMUL R4, R4, 0.25 ;  /* 0x3e80000004044820 */ /* 0x000fe40000400000 */
[----:B------:R-:W-:-:S02]  /*0350*/  @!P0 FMUL R3, R3, 16777216 ;  /* 0x4b80000003038820 */ /* 0x000fc40000400000 */
[----:B------:R-:W-:-:S03]  /*0360*/  @!P1 FMUL R4, R4, 16777216 ;  /* 0x4b80000004049820 */ /* 0x000fc60000400000 */
[----:B------:R-:W-:Y:S01]  /*0370*/  @P2 FMUL R5, R5, 0.25 ;  /* 0x3e80000005052820 */ /* 0x000fe20000400000 */
[----:B------:R-:W1:Y:S03]  /*0380*/  MUFU.RCP R3, R3 ;  /* 0x0000000300037308 */ /* 0x000e660000001000 */
[----:B------:R-:W-:Y:S01]  /*0390*/  @!P6 FMUL R5, R5, 16777216 ;  /* 0x4b8000000505e820 */ /* 0x000fe20000400000 */
[----:B------:R-:W-:Y:S01]  /*03a0*/  @!P5 FMUL R7, R7, 16777216 ;  /* 0x4b8000000707d820 */ /* 0x000fe20000400000 */
[----:B------:R-:W-:-:S03]  /*03b0*/  FADD R8, R8, -R12 ;  /* 0x8000000c08087221 */ /* 0x000fc60000000000 */
[----:B------:R-:W2:Y:S01]  /*03c0*/  MUFU.RCP R4, R4 ;  /* 0x0000000400047308 */ /* 0x000ea20000001000 */
[----:B0-----:R-:W-:Y:S01]  /*03d0*/  FMUL R12, R2, R7 ;  /* 0x00000007020c7220 */ /* 0x001fe20000400000 */
[----:B------:R-:W-:-:S06]  /*03e0*/  FSEL R2, R6, 1, P3 ;  /* 0x3f80000006027808 */ /* 0x000fcc0001800000 */
[----:B------:R-:W0:Y:S01]  /*03f0*/  MUFU.RCP R5, R5 ;  /* 0x0000000500057308 */ /* 0x000e220000001000 */
[----:B------:R-:W-:Y:S01]  /*0400*/  FSEL R7, R6, 1, P4 ;  /* 0x3f80000006077808 */ /* 0x000fe20002000000 */
[----:B------:R-:W-:Y:S01]  /*0410*/  @!P0 FMUL R2, R2, 16777216 ;  /* 0x4b80000002028820 */ /* 0x000fe20000400000 */
[----:B------:R-:W-:Y:S01]  /*0420*/  FSEL R6, R6, 1, P2 ;  /* 0x3f80000006067808 */ /* 0x000fe20001000000 */
[----:B------:R-:W-:Y:S02]  /*0430*/  FADD R9, R9, -R13 ;  /* 0x8000000d09097221 */ /* 0x000fe40000000000 */
[----:B------:R-:W-:Y:S01]  /*0440*/  @!P1 FMUL R7, R7, 16777216 ;  /* 0x4b80000007079820 */ /* 0x000fe20000400000 */
[----:B-1----:R-:W-:Y:S01]  /*0450*/  FMUL R13, R3, R2 ;  /* 0x00000002030d7220 */ /* 0x002fe20000400000 */
[----:B------:R-:W-:Y:S01]  /*0460*/  @!P6 FMUL R6, R6, 16777216 ;  /* 0x4b8000000606e820 */ /* 0x000fe20000400000 */
[----:B------:R-:W1:Y:S01]  /*0470*/  LDC.64 R2, c[0x0][0x240] ;  /* 0x00009000ff027b82 */ /* 0x000e620000000a00 */
[----:B------:R-:W-:Y:S01]  /*0480*/  FADD R10, R10, -R14 ;  /* 0x8000000e0a0a7221 */ /* 0x000fe20000000000 */
[----:B------:R-:W-:Y:S01]  /*0490*/  FADD R11, R11, -R15 ;  /* 0x8000000f0b0b7221 */ /* 0x000fe20000000000 */
[----:B--2---:R-:W-:Y:S01]  /*04a0*/  FMUL R7, R4, R7 ;  /* 0x0000000704077220 */ /* 0x004fe20000400000 */
[----:B0-----:R-:W-:-:S03]  /*04b0*/  FMUL R6, R5, R6 ;  /* 0x0000000605067220 */ /* 0x001fc60000400000 */
[----:B------:R-:W-:Y:S01]  /*04c0*/  FMUL R7, R7, R8 ;  /* 0x0000000807077220 */ /* 0x000fe20000400000 */
[----:B------:R-:W-:Y:S01]  /*04d0*/  FMUL R12, R12, R9 ;  /* 0x000000090c0c7220 */ /* 0x000fe20000400000 */
[----:B------:R-:W-:Y:S01]  /*04e0*/  FMUL R13, R13, R10 ;  /* 0x0000000a0d0d7220 */ /* 0x000fe20000400000 */
[----:B------:R-:W-:Y:S01]  /*04f0*/  FMUL R6, R6, R11 ;  /* 0x0000000b06067220 */ /* 0x000fe20000400000 */
[----:B-----5:R-:W-:Y:S01]  /*0500*/  FFMA R7, R16, R7, R20 ;  /* 0x0000000710077223 */ /* 0x020fe20000000014 */
[----:B------:R-:W-:Y:S01]  /*0510*/  FFMA R12, R17, R12, R21 ;  /* 0x0000000c110c7223 */ /* 0x000fe20000000015 */
[----:B------:R-:W-:Y:S01]  /*0520*/  FFMA R13, R18, R13, R22 ;  /* 0x0000000d120d7223 */ /* 0x000fe20000000016 */
[----:B------:R-:W-:Y:S02]  /*0530*/  FFMA R6, R19, R6, R23 ;  /* 0x0000000613067223 */ /* 0x000fe40000000017 */
[----:B------:R-:W-:Y:S02]  /*0540*/  FSETP.GEU.AND P3, PT, R7, RZ, PT ;  /* 0x000000ff0700720b */ /* 0x000fe40003f6e000 */
[----:B------:R-:W-:-:S02]  /*0550*/  FSETP.GEU.AND P2, PT, R12, RZ, PT ;  /* 0x000000ff0c00720b */ /* 0x000fc40003f4e000 */
[----:B------:R-:W-:Y:S02]  /*0560*/  FSETP.GEU.AND P1, PT, R13, RZ, PT ;  /* 0x000000ff0d00720b */ /* 0x000fe40003f2e000 */
[----:B------:R-:W-:Y:S02]  /*0570*/  FSETP.GEU.AND P0, PT, R6, RZ, PT ;  /* 0x000000ff0600720b */ /* 0x000fe40003f0e000 */
[----:B------:R-:W-:Y:S02]  /*0580*/  FSEL R7, R7, RZ, P3 ;  /* 0x000000ff07077208 */ /* 0x000fe40001800000 */
[----:B------:R-:W-:Y:S02]  /*0590*/  FSEL R12, R12, RZ, P2 ;  /* 0x000000ff0c0c7208 */ /* 0x000fe40001000000 */
[----:B------:R-:W-:Y:S02]  /*05a0*/  FSEL R13, R13, RZ, P1 ;  /* 0x000000ff0d0d7208 */ /* 0x000fe40000800000 */
[----:B------:R-:W-:Y:S01]  /*05b0*/  FSEL R6, R6, RZ, P0 ;  /* 0x000000ff06067208 */ /* 0x000fe20000000000 */
[----:B------:R-:W-:Y:S01]  /*05c0*/  FADD R24, R24, R7 ;  /* 0x0000000718187221 */ /* 0x000fe20000000000 */
[----:B------:R-:W-:Y:S01]  /*05d0*/  FADD R25, R25, R12 ;  /* 0x0000000c19197221 */ /* 0x000fe20000000000 */
[----:B------:R-:W-:Y:S01]  /*05e0*/  FADD R26, R26, R13 ;  /* 0x0000000d1a1a7221 */ /* 0x000fe20000000000 */
[----:B-1----:R-:W-:-:S04]  /*05f0*/  IMAD.WIDE R2, R0, 0x4, R2 ;  /* 0x0000000400027825 */ /* 0x002fc800078e0202 */
[----:B------:R-:W-:-:S05]  /*0600*/  FADD R27, R27, R6 ;  /* 0x000000061b1b7221 */ /* 0x000fca0000000000 */
[----:B------:R-:W-:Y:S01]  /*0610*/  STG.E.128 desc[UR4][R2.64], R24 ;  /* 0x0000001802007986 */ /* 0x000fe2000c101d04 */
[----:B------:R-:W-:Y:S05]  /*0620*/  EXIT ;  /* 0x000000000000794d */ /* 0x000fea0003800000 */
.L_x_0:
[----:B------:R-:W-:-:S00]  /*0630*/  BRA `(.L_x_0) ;  /* 0xfffffffc00fc7947 */ /* 0x000fc0000383ffff */
[----:B------:R-:W-:-:S00]  /*0640*/  NOP ;  /* 0x0000000000007918 */ /* 0x000fc00000000000 */
        /* <DEDUP_REMOVED lines=11> */
.L_x_1:


//--------------------- .nv.global.init           --------------------------
	.section	.nv.global.init,"aw",@progbits
.nv.global.init:
	.type		_$_str,@object
	.size		_$_str,(_$_str_$_2 - _$_str)
_$_str:
        /*0000*/ 	.byte	0x5f, 0x5f, 0x43, 0x55, 0x44, 0x41, 0x5f, 0x46, 0x54, 0x5a, 0x00
	.type		_$_str_$_2,@object
	.size		_$_str_$_2,(.L_1 - _$_str_$_2)
_$_str_$_2:
        /*000b*/ 	.byte	0x5f, 0x5f, 0x43, 0x55, 0x44, 0x41, 0x5f, 0x50, 0x52, 0x45, 0x43, 0x5f, 0x53, 0x51, 0x52, 0x54
        /*001b*/ 	.byte	0x00
.L_1:


//--------------------- .nv.constant0.triton_poi_fused__native_batch_norm_legit_no_training_add_relu_34 --------------------------
	.section	.nv.constant0.triton_poi_fused__native_batch_norm_legit_no_training_add_relu_34,"a",@progbits
	.sectionflags	@""
	.align	4
.nv.constant0.triton_poi_fused__native_batch_norm_legit_no_training_add_relu_34:
	.zero		588
